//
// Generated by NVIDIA NVVM Compiler
//
// Compiler Build ID: CL-36424714
// Cuda compilation tools, release 13.0, V13.0.88
// Based on NVVM 20.0.0
//

.version 9.0
.target sm_100
.address_size 64

	// .globl	_Z5scan1PfS_
// _ZZ5scan1PfS_E3tmp has been demoted
// _ZZ5scan2PfS_E3tmp has been demoted

.visible .entry _Z5scan1PfS_(
	.param .u64 .ptr .align 1 _Z5scan1PfS__param_0,
	.param .u64 .ptr .align 1 _Z5scan1PfS__param_1
)
{
	.reg .pred 	%p<11>;
	.reg .b32 	%r<58>;
	.reg .b32 	%f<35>;
	.reg .b64 	%rd<9>;
	// demoted variable
	.shared .align 4 .b8 _ZZ5scan1PfS_E3tmp[4096];
	ld.param.u64 	%rd2, [_Z5scan1PfS__param_0];
	ld.param.u64 	%rd1, [_Z5scan1PfS__param_1];
	cvta.to.global.u64 	%rd3, %rd2;
	mov.u32 	%r1, %tid.x;
	add.s32 	%r18, %r1, 4;
	shr.u32 	%r19, %r1, %r18;
	shr.u32 	%r20, %r19, 4;
	mul.wide.u32 	%rd4, %r1, 4;
	add.s64 	%rd5, %rd3, %rd4;
	ld.global.f32 	%f1, [%rd5];
	add.s32 	%r21, %r20, %r1;
	shl.b32 	%r22, %r21, 2;
	mov.u32 	%r23, _ZZ5scan1PfS_E3tmp;
	add.s32 	%r2, %r23, %r22;
	st.shared.f32 	[%r2], %f1;
	ld.global.f32 	%f2, [%rd5+2048];
	shl.b32 	%r24, %r1, 2;
	add.s32 	%r3, %r23, %r24;
	st.shared.f32 	[%r3+2048], %f2;
	shl.b32 	%r25, %r1, 1;
	or.b32  	%r4, %r25, 1;
	add.s32 	%r5, %r25, 2;
	bar.sync 	0;
	add.s32 	%r26, %r18, %r1;
	shr.u32 	%r27, %r25, %r26;
	shr.u32 	%r28, %r27, 4;
	add.s32 	%r29, %r28, %r25;
	add.s32 	%r30, %r26, 1;
	shr.u32 	%r31, %r4, %r30;
	shr.u32 	%r32, %r31, 4;
	add.s32 	%r33, %r32, %r25;
	setp.gt.u32 	%p1, %r1, 511;
	shl.b32 	%r34, %r29, 2;
	add.s32 	%r6, %r23, %r34;
	shl.b32 	%r35, %r33, 2;
	add.s32 	%r7, %r23, %r35;
	@%p1 bra 	$L__BB0_2;
	ld.shared.f32 	%f3, [%r6];
	ld.shared.f32 	%f4, [%r7+4];
	add.f32 	%f5, %f3, %f4;
	st.shared.f32 	[%r7+4], %f5;
$L__BB0_2:
	bar.sync 	0;
	shl.b32 	%r8, %r4, 1;
	add.s32 	%r9, %r8, -1;
	shl.b32 	%r36, %r5, 1;
	or.b32  	%r37, %r8, 1;
	add.s32 	%r10, %r8, 3;
	shr.u32 	%r38, %r9, %r10;
	shr.u32 	%r39, %r38, 4;
	add.s32 	%r40, %r39, %r8;
	add.s32 	%r41, %r8, 5;
	shr.u32 	%r42, %r37, %r41;
	shr.u32 	%r43, %r42, 4;
	add.s32 	%r44, %r43, %r36;
	setp.gt.u32 	%p2, %r1, 255;
	shl.b32 	%r45, %r40, 2;
	add.s32 	%r11, %r23, %r45;
	shl.b32 	%r47, %r44, 2;
	add.s32 	%r12, %r23, %r47;
	@%p2 bra 	$L__BB0_4;
	ld.shared.f32 	%f6, [%r11+-4];
	ld.shared.f32 	%f7, [%r12+-4];
	add.f32 	%f8, %f6, %f7;
	st.shared.f32 	[%r12+-4], %f8;
$L__BB0_4:
	bar.sync 	0;
	shl.b32 	%r48, %r4, 2;
	add.s32 	%r49, %r9, %r8;
	add.s32 	%r50, %r10, %r8;
	shr.u32 	%r51, %r49, %r50;
	shr.u32 	%r52, %r51, 4;
	add.s32 	%r53, %r52, %r48;
	setp.gt.u32 	%p3, %r1, 127;
	shl.b32 	%r54, %r5, 4;
	add.s32 	%r13, %r23, %r54;
	shl.b32 	%r56, %r53, 2;
	add.s32 	%r14, %r23, %r56;
	@%p3 bra 	$L__BB0_6;
	ld.shared.f32 	%f9, [%r14+-4];
	ld.shared.f32 	%f10, [%r13+-4];
	add.f32 	%f11, %f9, %f10;
	st.shared.f32 	[%r13+-4], %f11;
$L__BB0_6:
	bar.sync 	0;
	setp.gt.u32 	%p4, %r1, 63;
	shl.b32 	%r15, %r4, 5;
	add.s32 	%r16, %r23, %r15;
	@%p4 bra 	$L__BB0_8;
	ld.shared.f32 	%f12, [%r16+-4];
	ld.shared.f32 	%f13, [%r16+28];
	add.f32 	%f14, %f12, %f13;
	st.shared.f32 	[%r16+28], %f14;
$L__BB0_8:
	bar.sync 	0;
	setp.gt.u32 	%p5, %r1, 31;
	add.s32 	%r17, %r16, %r15;
	@%p5 bra 	$L__BB0_10;
	ld.shared.f32 	%f15, [%r17+-4];
	ld.shared.f32 	%f16, [%r17+60];
	add.f32 	%f17, %f15, %f16;
	st.shared.f32 	[%r17+60], %f17;
$L__BB0_10:
	setp.gt.u32 	%p6, %r1, 31;
	bar.sync 	0;
	bar.sync 	0;
	bar.sync 	0;
	bar.sync 	0;
	bar.sync 	0;
	bar.sync 	0;
	bar.sync 	0;
	bar.sync 	0;
	bar.sync 	0;
	bar.sync 	0;
	bar.sync 	0;
	@%p6 bra 	$L__BB0_12;
	ld.shared.f32 	%f18, [%r17+-4];
	ld.shared.f32 	%f19, [%r17+60];
	st.shared.f32 	[%r17+-4], %f19;
	add.f32 	%f20, %f18, %f19;
	st.shared.f32 	[%r17+60], %f20;
$L__BB0_12:
	setp.gt.u32 	%p7, %r1, 63;
	bar.sync 	0;
	@%p7 bra 	$L__BB0_14;
	ld.shared.f32 	%f21, [%r16+-4];
	ld.shared.f32 	%f22, [%r16+28];
	st.shared.f32 	[%r16+-4], %f22;
	add.f32 	%f23, %f21, %f22;
	st.shared.f32 	[%r16+28], %f23;
$L__BB0_14:
	setp.gt.u32 	%p8, %r1, 127;
	bar.sync 	0;
	@%p8 bra 	$L__BB0_16;
	ld.shared.f32 	%f24, [%r14+-4];
	ld.shared.f32 	%f25, [%r13+-4];
	st.shared.f32 	[%r14+-4], %f25;
	add.f32 	%f26, %f24, %f25;
	st.shared.f32 	[%r13+-4], %f26;
$L__BB0_16:
	setp.gt.u32 	%p9, %r1, 255;
	bar.sync 	0;
	@%p9 bra 	$L__BB0_18;
	ld.shared.f32 	%f27, [%r11+-4];
	ld.shared.f32 	%f28, [%r12+-4];
	st.shared.f32 	[%r11+-4], %f28;
	add.f32 	%f29, %f27, %f28;
	st.shared.f32 	[%r12+-4], %f29;
$L__BB0_18:
	setp.gt.u32 	%p10, %r1, 511;
	bar.sync 	0;
	@%p10 bra 	$L__BB0_20;
	ld.shared.f32 	%f30, [%r6];
	ld.shared.f32 	%f31, [%r7+4];
	st.shared.f32 	[%r6], %f31;
	add.f32 	%f32, %f30, %f31;
	st.shared.f32 	[%r7+4], %f32;
$L__BB0_20:
	cvta.to.global.u64 	%rd6, %rd1;
	bar.sync 	0;
	ld.shared.f32 	%f33, [%r2];
	add.s64 	%rd8, %rd6, %rd4;
	st.global.f32 	[%rd8], %f33;
	ld.shared.f32 	%f34, [%r3+2048];
	st.global.f32 	[%rd8+2048], %f34;
	ret;

}
	// .globl	_Z5scan2PfS_
.visible .entry _Z5scan2PfS_(
	.param .u64 .ptr .align 1 _Z5scan2PfS__param_0,
	.param .u64 .ptr .align 1 _Z5scan2PfS__param_1
)
{
	.reg .pred 	%p<21>;
	.reg .b32 	%r<19>;
	.reg .b32 	%f<62>;
	.reg .b64 	%rd<9>;
	// demoted variable
	.shared .align 4 .b8 _ZZ5scan2PfS_E3tmp[4096];
	ld.param.u64 	%rd2, [_Z5scan2PfS__param_0];
	ld.param.u64 	%rd1, [_Z5scan2PfS__param_1];
	cvta.to.global.u64 	%rd3, %rd2;
	mov.u32 	%r1, %tid.x;
	mul.wide.u32 	%rd4, %r1, 4;
	add.s64 	%rd5, %rd3, %rd4;
	ld.global.f32 	%f1, [%rd5];
	shl.b32 	%r14, %r1, 2;
	mov.u32 	%r15, _ZZ5scan2PfS_E3tmp;
	add.s32 	%r2, %r15, %r14;
	st.shared.f32 	[%r2], %f1;
	ld.global.f32 	%f2, [%rd5+2048];
	st.shared.f32 	[%r2+2048], %f2;
	shl.b32 	%r16, %r1, 1;
	or.b32  	%r3, %r16, 1;
	bar.sync 	0;
	setp.gt.u32 	%p1, %r1, 511;
	add.s32 	%r4, %r2, %r14;
	@%p1 bra 	$L__BB1_2;
	ld.shared.f32 	%f3, [%r4];
	ld.shared.f32 	%f4, [%r4+4];
	add.f32 	%f5, %f3, %f4;
	st.shared.f32 	[%r4+4], %f5;
$L__BB1_2:
	bar.sync 	0;
	setp.gt.u32 	%p2, %r1, 255;
	shl.b32 	%r5, %r3, 3;
	add.s32 	%r6, %r15, %r5;
	@%p2 bra 	$L__BB1_4;
	ld.shared.f32 	%f6, [%r6+-4];
	ld.shared.f32 	%f7, [%r6+4];
	add.f32 	%f8, %f6, %f7;
	st.shared.f32 	[%r6+4], %f8;
$L__BB1_4:
	bar.sync 	0;
	setp.gt.u32 	%p3, %r1, 127;
	add.s32 	%r7, %r6, %r5;
	@%p3 bra 	$L__BB1_6;
	ld.shared.f32 	%f9, [%r7+-4];
	ld.shared.f32 	%f10, [%r7+12];
	add.f32 	%f11, %f9, %f10;
	st.shared.f32 	[%r7+12], %f11;
$L__BB1_6:
	bar.sync 	0;
	setp.gt.u32 	%p4, %r1, 63;
	mad.lo.s32 	%r8, %r3, 24, %r6;
	@%p4 bra 	$L__BB1_8;
	ld.shared.f32 	%f12, [%r8+-4];
	ld.shared.f32 	%f13, [%r8+28];
	add.f32 	%f14, %f12, %f13;
	st.shared.f32 	[%r8+28], %f14;
$L__BB1_8:
	bar.sync 	0;
	setp.gt.u32 	%p5, %r1, 31;
	mad.lo.s32 	%r9, %r3, 56, %r6;
	@%p5 bra 	$L__BB1_10;
	ld.shared.f32 	%f15, [%r9+-4];
	ld.shared.f32 	%f16, [%r9+60];
	add.f32 	%f17, %f15, %f16;
	st.shared.f32 	[%r9+60], %f17;
$L__BB1_10:
	bar.sync 	0;
	setp.gt.u32 	%p6, %r1, 15;
	mad.lo.s32 	%r10, %r3, 120, %r6;
	@%p6 bra 	$L__BB1_12;
	ld.shared.f32 	%f18, [%r10+-4];
	ld.shared.f32 	%f19, [%r10+124];
	add.f32 	%f20, %f18, %f19;
	st.shared.f32 	[%r10+124], %f20;
$L__BB1_12:
	bar.sync 	0;
	setp.gt.u32 	%p7, %r1, 7;
	mad.lo.s32 	%r11, %r3, 248, %r6;
	@%p7 bra 	$L__BB1_14;
	ld.shared.f32 	%f21, [%r11+-4];
	ld.shared.f32 	%f22, [%r11+252];
	add.f32 	%f23, %f21, %f22;
	st.shared.f32 	[%r11+252], %f23;
$L__BB1_14:
	bar.sync 	0;
	setp.gt.u32 	%p8, %r1, 3;
	mad.lo.s32 	%r12, %r3, 504, %r6;
	@%p8 bra 	$L__BB1_16;
	ld.shared.f32 	%f24, [%r12+-4];
	ld.shared.f32 	%f25, [%r12+508];
	add.f32 	%f26, %f24, %f25;
	st.shared.f32 	[%r12+508], %f26;
$L__BB1_16:
	bar.sync 	0;
	setp.gt.u32 	%p9, %r1, 1;
	mad.lo.s32 	%r13, %r3, 1016, %r6;
	@%p9 bra 	$L__BB1_18;
	ld.shared.f32 	%f27, [%r13+-4];
	ld.shared.f32 	%f28, [%r13+1020];
	add.f32 	%f29, %f27, %f28;
	st.shared.f32 	[%r13+1020], %f29;
$L__BB1_18:
	bar.sync 	0;
	setp.ne.s32 	%p10, %r1, 0;
	@%p10 bra 	$L__BB1_20;
	mov.b32 	%r18, 0;
	st.shared.u32 	[_ZZ5scan2PfS_E3tmp+4092], %r18;
$L__BB1_20:
	setp.ne.s32 	%p11, %r1, 0;
	bar.sync 	0;
	@%p11 bra 	$L__BB1_22;
	ld.shared.f32 	%f30, [_ZZ5scan2PfS_E3tmp+2044];
	ld.shared.f32 	%f31, [_ZZ5scan2PfS_E3tmp+4092];
	st.shared.f32 	[_ZZ5scan2PfS_E3tmp+2044], %f31;
	add.f32 	%f32, %f30, %f31;
	st.shared.f32 	[_ZZ5scan2PfS_E3tmp+4092], %f32;
$L__BB1_22:
	setp.gt.u32 	%p12, %r1, 1;
	bar.sync 	0;
	@%p12 bra 	$L__BB1_24;
	ld.shared.f32 	%f33, [%r13+-4];
	ld.shared.f32 	%f34, [%r13+1020];
	st.shared.f32 	[%r13+-4], %f34;
	add.f32 	%f35, %f33, %f34;
	st.shared.f32 	[%r13+1020], %f35;
$L__BB1_24:
	setp.gt.u32 	%p13, %r1, 3;
	bar.sync 	0;
	@%p13 bra 	$L__BB1_26;
	ld.shared.f32 	%f36, [%r12+-4];
	ld.shared.f32 	%f37, [%r12+508];
	st.shared.f32 	[%r12+-4], %f37;
	add.f32 	%f38, %f36, %f37;
	st.shared.f32 	[%r12+508], %f38;
$L__BB1_26:
	setp.gt.u32 	%p14, %r1, 7;
	bar.sync 	0;
	@%p14 bra 	$L__BB1_28;
	ld.shared.f32 	%f39, [%r11+-4];
	ld.shared.f32 	%f40, [%r11+252];
	st.shared.f32 	[%r11+-4], %f40;
	add.f32 	%f41, %f39, %f40;
	st.shared.f32 	[%r11+252], %f41;
$L__BB1_28:
	setp.gt.u32 	%p15, %r1, 15;
	bar.sync 	0;
	@%p15 bra 	$L__BB1_30;
	ld.shared.f32 	%f42, [%r10+-4];
	ld.shared.f32 	%f43, [%r10+124];
	st.shared.f32 	[%r10+-4], %f43;
	add.f32 	%f44, %f42, %f43;
	st.shared.f32 	[%r10+124], %f44;
$L__BB1_30:
	setp.gt.u32 	%p16, %r1, 31;
	bar.sync 	0;
	@%p16 bra 	$L__BB1_32;
	ld.shared.f32 	%f45, [%r9+-4];
	ld.shared.f32 	%f46, [%r9+60];
	st.shared.f32 	[%r9+-4], %f46;
	add.f32 	%f47, %f45, %f46;
	st.shared.f32 	[%r9+60], %f47;
$L__BB1_32:
	setp.gt.u32 	%p17, %r1, 63;
	bar.sync 	0;
	@%p17 bra 	$L__BB1_34;
	ld.shared.f32 	%f48, [%r8+-4];
	ld.shared.f32 	%f49, [%r8+28];
	st.shared.f32 	[%r8+-4], %f49;
	add.f32 	%f50, %f48, %f49;
	st.shared.f32 	[%r8+28], %f50;
$L__BB1_34:
	setp.gt.u32 	%p18, %r1, 127;
	bar.sync 	0;
	@%p18 bra 	$L__BB1_36;
	ld.shared.f32 	%f51, [%r7+-4];
	ld.shared.f32 	%f52, [%r7+12];
	st.shared.f32 	[%r7+-4], %f52;
	add.f32 	%f53, %f51, %f52;
	st.shared.f32 	[%r7+12], %f53;
$L__BB1_36:
	setp.gt.u32 	%p19, %r1, 255;
	bar.sync 	0;
	@%p19 bra 	$L__BB1_38;
	ld.shared.f32 	%f54, [%r6+-4];
	ld.shared.f32 	%f55, [%r6+4];
	st.shared.f32 	[%r6+-4], %f55;
	add.f32 	%f56, %f54, %f55;
	st.shared.f32 	[%r6+4], %f56;
$L__BB1_38:
	setp.gt.u32 	%p20, %r1, 511;
	bar.sync 	0;
	@%p20 bra 	$L__BB1_40;
	ld.shared.f32 	%f57, [%r4];
	ld.shared.f32 	%f58, [%r4+4];
	st.shared.f32 	[%r4], %f58;
	add.f32 	%f59, %f57, %f58;
	st.shared.f32 	[%r4+4], %f59;
$L__BB1_40:
	cvta.to.global.u64 	%rd6, %rd1;
	bar.sync 	0;
	ld.shared.f32 	%f60, [%r2];
	add.s64 	%rd8, %rd6, %rd4;
	st.global.f32 	[%rd8], %f60;
	ld.shared.f32 	%f61, [%r2+2048];
	st.global.f32 	[%rd8+2048], %f61;
	ret;

}


// ===== COMPILED SASS (sm_100) =====

	.target	sm_100

	.elftype	@"ET_EXEC"


//--------------------- .note.nv.tkinfo           --------------------------
	.section	.note.nv.tkinfo,"",@"SHT_NOTE"
	.sectionflags	@"SHF_NOTE_NV_TKINFO"
	.tkinfo
        /*0018*/ 	.word	0x00000002
        /*0030*/ 	.string	""
        /*0030*/ 	.string	"ptxas"
        /*0030*/ 	.string	"Cuda compilation tools, release 13.0, V13.0.88"
        /*0030*/ 	.string	"Build cuda_13.0.r13.0/compiler.36424714_0"
        /*0030*/ 	.string	"-arch sm_100 -m 64 "



//--------------------- .note.nv.cuinfo           --------------------------
	.section	.note.nv.cuinfo,"",@"SHT_NOTE"
	.sectionflags	@"SHF_NOTE_NV_CUINFO"
        /*0018*/ 	.short	0x0002
        /*001a*/ 	.short	0x0064
        /*001c*/ 	.short	0x0082
	.zero		2


//--------------------- .nv.info                  --------------------------
	.section	.nv.info,"",@"SHT_CUDA_INFO"
	.align	4


	//----- nvinfo : EIATTR_REGCOUNT
	.align		4
        /*0000*/ 	.byte	0x04, 0x2f
        /*0002*/ 	.short	(.L_1 - .L_0)
	.align		4
.L_0:
        /*0004*/ 	.word	index@(_Z5scan1PfS_)
        /*0008*/ 	.word	0x00000015


	//----- nvinfo : EIATTR_FRAME_SIZE
	.align		4
.L_1:
        /*000c*/ 	.byte	0x04, 0x11
        /*000e*/ 	.short	(.L_3 - .L_2)
	.align		4
.L_2:
        /*0010*/ 	.word	index@(_Z5scan1PfS_)
        /*0014*/ 	.word	0x00000000


	//----- nvinfo : EIATTR_REGCOUNT
	.align		4
.L_3:
        /*0018*/ 	.byte	0x04, 0x2f
        /*001a*/ 	.short	(.L_5 - .L_4)
	.align		4
.L_4:
        /*001c*/ 	.word	index@(_Z5scan2PfS_)
        /*0020*/ 	.word	0x00000016


	//----- nvinfo : EIATTR_FRAME_SIZE
	.align		4
.L_5:
        /*0024*/ 	.byte	0x04, 0x11
        /*0026*/ 	.short	(.L_7 - .L_6)
	.align		4
.L_6:
        /*0028*/ 	.word	index@(_Z5scan2PfS_)
        /*002c*/ 	.word	0x00000000


	//----- nvinfo : EIATTR_MIN_STACK_SIZE
	.align		4
.L_7:
        /*0030*/ 	.byte	0x04, 0x12
        /*0032*/ 	.short	(.L_9 - .L_8)
	.align		4
.L_8:
        /*0034*/ 	.word	index@(_Z5scan2PfS_)
        /*0038*/ 	.word	0x00000000


	//----- nvinfo : EIATTR_MIN_STACK_SIZE
	.align		4
.L_9:
        /*003c*/ 	.byte	0x04, 0x12
        /*003e*/ 	.short	(.L_11 - .L_10)
	.align		4
.L_10:
        /*0040*/ 	.word	index@(_Z5scan1PfS_)
        /*0044*/ 	.word	0x00000000
.L_11:


//--------------------- .nv.compat                --------------------------
	.section	.nv.compat,"",@"SHT_CUDA_COMPAT_INFO"
	.align	4
        /*0000*/ 	.byte	0x02, 0x09, 0x00, 0x00, 0x02, 0x02, 0x01, 0x00, 0x02, 0x05, 0x05, 0x00, 0x03, 0x07, 0x01, 0x01
        /*0010*/ 	.byte	0x02, 0x03, 0x00, 0x00, 0x02, 0x06, 0x01, 0x00, 0x04, 0x0b, 0x08, 0x00, 0x09, 0x00, 0x00, 0x00
        /*0020*/ 	.byte	0x00, 0x00, 0x00, 0x00


//--------------------- .nv.info._Z5scan2PfS_     --------------------------
	.section	.nv.info._Z5scan2PfS_,"",@"SHT_CUDA_INFO"
	.sectionflags	@""
	.align	4


	//----- nvinfo : EIATTR_CUDA_API_VERSION
	.align		4
        /*0000*/ 	.byte	0x04, 0x37
        /*0002*/ 	.short	(.L_13 - .L_12)
.L_12:
        /*0004*/ 	.word	0x00000082


	//----- nvinfo : EIATTR_KPARAM_INFO
	.align		4
.L_13:
        /*0008*/ 	.byte	0x04, 0x17
        /*000a*/ 	.short	(.L_15 - .L_14)
.L_14:
        /*000c*/ 	.word	0x00000000
        /*0010*/ 	.short	0x0001
        /*0012*/ 	.short	0x0008
        /*0014*/ 	.byte	0x00, 0xf5, 0x21, 0x00


	//----- nvinfo : EIATTR_KPARAM_INFO
	.align		4
.L_15:
        /*0018*/ 	.byte	0x04, 0x17
        /*001a*/ 	.short	(.L_17 - .L_16)
.L_16:
        /*001c*/ 	.word	0x00000000
        /*0020*/ 	.short	0x0000
        /*0022*/ 	.short	0x0000
        /*0024*/ 	.byte	0x00, 0xf5, 0x21, 0x00


	//----- nvinfo : EIATTR_SPARSE_MMA_MASK
	.align		4
.L_17:
        /*0028*/ 	.byte	0x03, 0x50
        /*002a*/ 	.short	0x0000


	//----- nvinfo : EIATTR_MAXREG_COUNT
	.align		4
        /*002c*/ 	.byte	0x03, 0x1b
        /*002e*/ 	.short	0x00ff


	//----- nvinfo : EIATTR_NUM_BARRIERS
	.align		4
        /*0030*/ 	.byte	0x02, 0x4c
        /*0032*/ 	.byte	0x01
	.zero		1


	//----- nvinfo : EIATTR_MERCURY_ISA_VERSION
	.align		4
        /*0034*/ 	.byte	0x03, 0x5f
        /*0036*/ 	.short	0x0101


	//----- nvinfo : EIATTR_VRC_CTA_INIT_COUNT
	.align		4
        /*0038*/ 	.byte	0x02, 0x4a
	.zero		1
	.zero		1


	//----- nvinfo : EIATTR_EXIT_INSTR_OFFSETS
	.align		4
        /*003c*/ 	.byte	0x04, 0x1c
        /*003e*/ 	.short	(.L_19 - .L_18)


	//   ....[0]....
.L_18:
        /*0040*/ 	.word	0x00000970


	//----- nvinfo : EIATTR_CBANK_PARAM_SIZE
	.align		4
.L_19:
        /*0044*/ 	.byte	0x03, 0x19
        /*0046*/ 	.short	0x0010


	//----- nvinfo : EIATTR_PARAM_CBANK
	.align		4
        /*0048*/ 	.byte	0x04, 0x0a
        /*004a*/ 	.short	(.L_21 - .L_20)
	.align		4
.L_20:
        /*004c*/ 	.word	index@(.nv.constant0._Z5scan2PfS_)
        /*0050*/ 	.short	0x0380
        /*0052*/ 	.short	0x0010


	//----- nvinfo : EIATTR_SW_WAR
	.align		4
.L_21:
        /*0054*/ 	.byte	0x04, 0x36
        /*0056*/ 	.short	(.L_23 - .L_22)
.L_22:
        /*0058*/ 	.word	0x00000008
.L_23:


//--------------------- .nv.info._Z5scan1PfS_     --------------------------
	.section	.nv.info._Z5scan1PfS_,"",@"SHT_CUDA_INFO"
	.sectionflags	@""
	.align	4


	//----- nvinfo : EIATTR_CUDA_API_VERSION
	.align		4
        /*0000*/ 	.byte	0x04, 0x37
        /*0002*/ 	.short	(.L_25 - .L_24)
.L_24:
        /*0004*/ 	.word	0x00000082


	//----- nvinfo : EIATTR_KPARAM_INFO
	.align		4
.L_25:
        /*0008*/ 	.byte	0x04, 0x17
        /*000a*/ 	.short	(.L_27 - .L_26)
.L_26:
        /*000c*/ 	.word	0x00000000
        /*0010*/ 	.short	0x0001
        /*0012*/ 	.short	0x0008
        /*0014*/ 	.byte	0x00, 0xf5, 0x21, 0x00


	//----- nvinfo : EIATTR_KPARAM_INFO
	.align		4
.L_27:
        /*0018*/ 	.byte	0x04, 0x17
        /*001a*/ 	.short	(.L_29 - .L_28)
.L_28:
        /*001c*/ 	.word	0x00000000
        /*0020*/ 	.short	0x0000
        /*0022*/ 	.short	0x0000
        /*0024*/ 	.byte	0x00, 0xf5, 0x21, 0x00


	//----- nvinfo : EIATTR_SPARSE_MMA_MASK
	.align		4
.L_29:
        /*0028*/ 	.byte	0x03, 0x50
        /*002a*/ 	.short	0x0000


	//----- nvinfo : EIATTR_MAXREG_COUNT
	.align		4
        /*002c*/ 	.byte	0x03, 0x1b
        /*002e*/ 	.short	0x00ff


	//----- nvinfo : EIATTR_NUM_BARRIERS
	.align		4
        /*0030*/ 	.byte	0x02, 0x4c
        /*0032*/ 	.byte	0x01
	.zero		1


	//----- nvinfo : EIATTR_MERCURY_ISA_VERSION
	.align		4
        /*0034*/ 	.byte	0x03, 0x5f
        /*0036*/ 	.short	0x0101


	//----- nvinfo : EIATTR_VRC_CTA_INIT_COUNT
	.align		4
        /*0038*/ 	.byte	0x02, 0x4a
	.zero		1
	.zero		1


	//----- nvinfo : EIATTR_EXIT_INSTR_OFFSETS
	.align		4
        /*003c*/ 	.byte	0x04, 0x1c
        /*003e*/ 	.short	(.L_31 - .L_30)


	//   ....[0]....
.L_30:
        /*0040*/ 	.word	0x000007e0


	//----- nvinfo : EIATTR_CBANK_PARAM_SIZE
	.align		4
.L_31:
        /*0044*/ 	.byte	0x03, 0x19
        /*0046*/ 	.short	0x0010


	//----- nvinfo : EIATTR_PARAM_CBANK
	.align		4
        /*0048*/ 	.byte	0x04, 0x0a
        /*004a*/ 	.short	(.L_33 - .L_32)
	.align		4
.L_32:
        /*004c*/ 	.word	index@(.nv.constant0._Z5scan1PfS_)
        /*0050*/ 	.short	0x0380
        /*0052*/ 	.short	0x0010


	//----- nvinfo : EIATTR_SW_WAR
	.align		4
.L_33:
        /*0054*/ 	.byte	0x04, 0x36
        /*0056*/ 	.short	(.L_35 - .L_34)
.L_34:
        /*0058*/ 	.word	0x00000008
.L_35:


//--------------------- .nv.callgraph             --------------------------
	.section	.nv.callgraph,"",@"SHT_CUDA_CALLGRAPH"
	.align	4
	.sectionentsize	8
	.align		4
        /*0000*/ 	.word	0x00000000
	.align		4
        /*0004*/ 	.word	0xffffffff
	.align		4
        /*0008*/ 	.word	0x00000000
	.align		4
        /*000c*/ 	.word	0xfffffffe
	.align		4
        /*0010*/ 	.word	0x00000000
	.align		4
        /*0014*/ 	.word	0xfffffffd
	.align		4
        /*0018*/ 	.word	0x00000000
	.align		4
        /*001c*/ 	.word	0xfffffffc


//--------------------- .text._Z5scan2PfS_        --------------------------
	.section	.text._Z5scan2PfS_,"ax",@progbits
	.align	128
        .global         _Z5scan2PfS_
        .type           _Z5scan2PfS_,@function
        .size           _Z5scan2PfS_,(.L_x_2 - _Z5scan2PfS_)
        .other          _Z5scan2PfS_,@"STO_CUDA_ENTRY STV_DEFAULT"
_Z5scan2PfS_:
.text._Z5scan2PfS_:
[----:B------:R-:W-:Y:S01]  /*0000*/  LDC R1, c[0x0][0x37c] ;  /* 0x0000df00ff017b82 */ /* 0x000fe20000000800 */
[----:B------:R-:W0:Y:S07]  /*0010*/  S2R R0, SR_TID.X ;  /* 0x0000000000007919 */ /* 0x000e2e0000002100 */
[----:B------:R-:W0:Y:S01]  /*0020*/  LDC.64 R4, c[0x0][0x380] ;  /* 0x0000e000ff047b82 */ /* 0x000e220000000a00 */
[----:B------:R-:W1:Y:S01]  /*0030*/  LDCU.64 UR6, c[0x0][0x358] ;  /* 0x00006b00ff0677ac */ /* 0x000e620008000a00 */
[----:B0-----:R-:W-:-:S05]  /*0040*/  IMAD.WIDE.U32 R4, R0, 0x4, R4 ;  /* 0x0000000400047825 */ /* 0x001fca00078e0004 */
[----:B-1----:R-:W2:Y:S04]  /*0050*/  LDG.E R6, desc[UR6][R4.64] ;  /* 0x0000000604067981 */ /* 0x002ea8000c1e1900 */
[----:B------:R0:W3:Y:S01]  /*0060*/  LDG.E R8, desc[UR6][R4.64+0x800] ;  /* 0x0008000604087981 */ /* 0x0000e2000c1e1900 */
[----:B------:R-:W1:Y:S01]  /*0070*/  S2UR UR5, SR_CgaCtaId ;  /* 0x00000000000579c3 */ /* 0x000e620000008800 */
[----:B------:R-:W-:Y:S01]  /*0080*/  UMOV UR4, 0x400 ;  /* 0x0000040000047882 */ /* 0x000fe20000000000 */
[C---:B------:R-:W-:Y:S02]  /*0090*/  ISETP.GT.U32.AND P0, PT, R0.reuse, 0x1ff, PT ;  /* 0x000001ff0000780c */ /* 0x040fe40003f04070 */
[C---:B------:R-:W-:Y:S02]  /*00a0*/  ISETP.GT.U32.AND P1, PT, R0.reuse, 0xff, PT ;  /* 0x000000ff0000780c */ /* 0x040fe40003f24070 */
[----:B------:R-:W-:-:S02]  /*00b0*/  ISETP.GT.U32.AND P2, PT, R0, 0x1f, PT ;  /* 0x0000001f0000780c */ /* 0x000fc40003f44070 */
[C---:B------:R-:W-:Y:S02]  /*00c0*/  ISETP.GT.U32.AND P3, PT, R0.reuse, 0xf, PT ;  /* 0x0000000f0000780c */ /* 0x040fe40003f64070 */
[C---:B0-----:R-:W-:Y:S02]  /*00d0*/  LEA R4, R0.reuse, 0x1, 0x1 ;  /* 0x0000000100047811 */ /* 0x041fe400078e08ff */
[C---:B------:R-:W-:Y:S02]  /*00e0*/  ISETP.GT.U32.AND P4, PT, R0.reuse, 0x7, PT ;  /* 0x000000070000780c */ /* 0x040fe40003f84070 */
[C---:B------:R-:W-:Y:S02]  /*00f0*/  ISETP.GT.U32.AND P5, PT, R0.reuse, 0x3, PT ;  /* 0x000000030000780c */ /* 0x040fe40003fa4070 */
[----:B------:R-:W-:Y:S01]  /*0100*/  ISETP.GT.U32.AND P6, PT, R0, 0x1, PT ;  /* 0x000000010000780c */ /* 0x000fe20003fc4070 */
[----:B-1----:R-:W-:-:S06]  /*0110*/  ULEA UR4, UR5, UR4, 0x18 ;  /* 0x0000000405047291 */ /* 0x002fcc000f8ec0ff */
[----:B------:R-:W-:Y:S02]  /*0120*/  LEA R3, R0, UR4, 0x2 ;  /* 0x0000000400037c11 */ /* 0x000fe4000f8e10ff */
[----:B------:R-:W-:Y:S02]  /*0130*/  LEA R5, R4, UR4, 0x3 ;  /* 0x0000000404057c11 */ /* 0x000fe4000f8e18ff */
[----:B------:R-:W-:Y:S01]  /*0140*/  LEA R2, R0, R3, 0x2 ;  /* 0x0000000300027211 */ /* 0x000fe200078e10ff */
[----:B--2---:R-:W-:Y:S04]  /*0150*/  STS [R3], R6 ;  /* 0x0000000603007388 */ /* 0x004fe80000000800 */
[----:B---3--:R-:W-:Y:S01]  /*0160*/  STS [R3+0x800], R8 ;  /* 0x0008000803007388 */ /* 0x008fe20000000800 */
[----:B------:R-:W-:Y:S06]  /*0170*/  BAR.SYNC.DEFER_BLOCKING 0x0 ;  /* 0x0000000000007b1d */ /* 0x000fec0000010000 */
[----:B------:R-:W-:Y:S04]  /*0180*/  @!P0 LDS R7, [R2] ;  /* 0x0000000002078984 */ /* 0x000fe80000000800 */
[----:B------:R-:W0:Y:S02]  /*0190*/  @!P0 LDS R10, [R2+0x4] ;  /* 0x00000400020a8984 */ /* 0x000e240000000800 */
[----:B0-----:R-:W-:-:S05]  /*01a0*/  @!P0 FADD R7, R7, R10 ;  /* 0x0000000a07078221 */ /* 0x001fca0000000000 */
[----:B------:R0:W-:Y:S01]  /*01b0*/  @!P0 STS [R2+0x4], R7 ;  /* 0x0000040702008388 */ /* 0x0001e20000000800 */
[----:B------:R-:W-:Y:S01]  /*01c0*/  BAR.SYNC.DEFER_BLOCKING 0x0 ;  /* 0x0000000000007b1d */ /* 0x000fe20000010000 */
[----:B------:R-:W-:-:S04]  /*01d0*/  ISETP.GT.U32.AND P0, PT, R0, 0x7f, PT ;  /* 0x0000007f0000780c */ /* 0x000fc80003f04070 */
[----:B------:R-:W-:Y:S01]  /*01e0*/  P2R R16, PR, RZ, 0x1 ;  /* 0x00000001ff107803 */ /* 0x000fe20000000000 */
[----:B0-----:R-:W-:Y:S01]  /*01f0*/  IMAD R7, R4, 0x18, R5 ;  /* 0x0000001804077824 */ /* 0x001fe200078e0205 */
[----:B------:R-:W-:Y:S04]  /*0200*/  @!P1 LDS R6, [R5+-0x4] ;  /* 0xfffffc0005069984 */ /* 0x000fe80000000800 */
[----:B------:R-:W0:Y:S02]  /*0210*/  @!P1 LDS R9, [R5+0x4] ;  /* 0x0000040005099984 */ /* 0x000e240000000800 */
[----:B0-----:R-:W-:Y:S01]  /*0220*/  @!P1 FADD R8, R6, R9 ;  /* 0x0000000906089221 */ /* 0x001fe20000000000 */
[----:B------:R-:W-:-:S04]  /*0230*/  LEA R6, R4, R5, 0x3 ;  /* 0x0000000504067211 */ /* 0x000fc800078e18ff */
[----:B------:R0:W-:Y:S01]  /*0240*/  @!P1 STS [R5+0x4], R8 ;  /* 0x0000040805009388 */ /* 0x0001e20000000800 */
[----:B------:R-:W-:Y:S01]  /*0250*/  BAR.SYNC.DEFER_BLOCKING 0x0 ;  /* 0x0000000000007b1d */ /* 0x000fe20000010000 */
[----:B------:R-:W-:Y:S01]  /*0260*/  ISETP.GT.U32.AND P1, PT, R0, 0x3f, PT ;  /* 0x0000003f0000780c */ /* 0x000fe20003f24070 */
[----:B0-----:R-:W-:-:S04]  /*0270*/  IMAD R8, R4, 0x38, R5 ;  /* 0x0000003804087824 */ /* 0x001fc800078e0205 */
[----:B------:R-:W-:Y:S04]  /*0280*/  @!P0 LDS R9, [R6+-0x4] ;  /* 0xfffffc0006098984 */ /* 0x000fe80000000800 */
[----:B------:R-:W0:Y:S02]  /*0290*/  @!P0 LDS R10, [R6+0xc] ;  /* 0x00000c00060a8984 */ /* 0x000e240000000800 */
[----:B0-----:R-:W-:-:S05]  /*02a0*/  @!P0 FADD R9, R9, R10 ;  /* 0x0000000a09098221 */ /* 0x001fca0000000000 */
[----:B------:R0:W-:Y:S01]  /*02b0*/  @!P0 STS [R6+0xc], R9 ;  /* 0x00000c0906008388 */ /* 0x0001e20000000800 */
[----:B------:R-:W-:Y:S01]  /*02c0*/  BAR.SYNC.DEFER_BLOCKING 0x0 ;  /* 0x0000000000007b1d */ /* 0x000fe20000010000 */
[----:B------:R-:W-:Y:S01]  /*02d0*/  ISETP.NE.AND P0, PT, R0, RZ, PT ;  /* 0x000000ff0000720c */ /* 0x000fe20003f05270 */
[----:B0-----:R-:W-:-:S04]  /*02e0*/  IMAD R9, R4, 0x78, R5 ;  /* 0x0000007804097824 */ /* 0x001fc800078e0205 */
[----:B------:R-:W-:Y:S04]  /*02f0*/  @!P1 LDS R10, [R7+-0x4] ;  /* 0xfffffc00070a9984 */ /* 0x000fe80000000800 */
[----:B------:R-:W0:Y:S02]  /*0300*/  @!P1 LDS R11, [R7+0x1c] ;  /* 0x00001c00070b9984 */ /* 0x000e240000000800 */
[----:B0-----:R-:W-:-:S05]  /*0310*/  @!P1 FADD R10, R10, R11 ;  /* 0x0000000b0a0a9221 */ /* 0x001fca0000000000 */
[----:B------:R0:W-:Y:S01]  /*0320*/  @!P1 STS [R7+0x1c], R10 ;  /* 0x00001c0a07009388 */ /* 0x0001e20000000800 */
[----:B------:R-:W-:Y:S01]  /*0330*/  BAR.SYNC.DEFER_BLOCKING 0x0 ;  /* 0x0000000000007b1d */ /* 0x000fe20000010000 */
[----:B0-----:R-:W-:-:S05]  /*0340*/  IMAD R10, R4, 0xf8, R5 ;  /* 0x000000f8040a7824 */ /* 0x001fca00078e0205 */
[----:B------:R-:W-:Y:S04]  /*0350*/  @!P2 LDS R11, [R8+-0x4] ;  /* 0xfffffc00080ba984 */ /* 0x000fe80000000800 */
[----:B------:R-:W0:Y:S02]  /*0360*/  @!P2 LDS R12, [R8+0x3c] ;  /* 0x00003c00080ca984 */ /* 0x000e240000000800 */
[----:B0-----:R-:W-:-:S05]  /*0370*/  @!P2 FADD R11, R11, R12 ;  /* 0x0000000c0b0ba221 */ /* 0x001fca0000000000 */
[----:B------:R0:W-:Y:S01]  /*0380*/  @!P2 STS [R8+0x3c], R11 ;  /* 0x00003c0b0800a388 */ /* 0x0001e20000000800 */
[----:B------:R-:W-:Y:S01]  /*0390*/  BAR.SYNC.DEFER_BLOCKING 0x0 ;  /* 0x0000000000007b1d */ /* 0x000fe20000010000 */
[C-C-:B0-----:R-:W-:Y:S02]  /*03a0*/  IMAD R11, R4.reuse, 0x1f8, R5.reuse ;  /* 0x000001f8040b7824 */ /* 0x141fe400078e0205 */
[----:B------:R-:W-:-:S03]  /*03b0*/  IMAD R4, R4, 0x3f8, R5 ;  /* 0x000003f804047824 */ /* 0x000fc600078e0205 */
[----:B------:R-:W-:Y:S04]  /*03c0*/  @!P3 LDS R12, [R9+-0x4] ;  /* 0xfffffc00090cb984 */ /* 0x000fe80000000800 */
[----:B------:R-:W0:Y:S02]  /*03d0*/  @!P3 LDS R13, [R9+0x7c] ;  /* 0x00007c00090db984 */ /* 0x000e240000000800 */
[----:B0-----:R-:W-:-:S05]  /*03e0*/  @!P3 FADD R12, R12, R13 ;  /* 0x0000000d0c0cb221 */ /* 0x001fca0000000000 */
[----:B------:R-:W-:Y:S01]  /*03f0*/  @!P3 STS [R9+0x7c], R12 ;  /* 0x00007c0c0900b388 */ /* 0x000fe20000000800 */
[----:B------:R-:W-:Y:S06]  /*0400*/  BAR.SYNC.DEFER_BLOCKING 0x0 ;  /* 0x0000000000007b1d */ /* 0x000fec0000010000 */
        /* <DEDUP_REMOVED lines=15> */
[----:B------:R-:W-:Y:S02]  /*0500*/  @!P0 STS [UR4+0xffc], RZ ;  /* 0x000ffcffff008988 */ /* 0x000fe40008000804 */
[----:B------:R-:W-:Y:S06]  /*0510*/  BAR.SYNC.DEFER_BLOCKING 0x0 ;  /* 0x0000000000007b1d */ /* 0x000fec0000010000 */
[----:B------:R-:W-:Y:S04]  /*0520*/  @!P0 LDS R12, [UR4+0x7fc] ;  /* 0x0007fc04ff0c8984 */ /* 0x000fe80008000800 */
[----:B------:R-:W0:Y:S02]  /*0530*/  @!P0 LDS R15, [UR4+0xffc] ;  /* 0x000ffc04ff0f8984 */ /* 0x000e240008000800 */
[----:B0-----:R-:W-:-:S02]  /*0540*/  @!P0 FADD R12, R12, R15 ;  /* 0x0000000f0c0c8221 */ /* 0x001fc40000000000 */
[----:B------:R-:W-:Y:S04]  /*0550*/  @!P0 STS [UR4+0x7fc], R15 ;  /* 0x0007fc0fff008988 */ /* 0x000fe80008000804 */
[----:B------:R-:W-:Y:S01]  /*0560*/  @!P0 STS [UR4+0xffc], R12 ;  /* 0x000ffc0cff008988 */ /* 0x000fe20008000804 */
[----:B------:R-:W-:Y:S01]  /*0570*/  BAR.SYNC.DEFER_BLOCKING 0x0 ;  /* 0x0000000000007b1d */ /* 0x000fe20000010000 */
[----:B------:R-:W-:-:S05]  /*0580*/  ISETP.NE.AND P0, PT, R16, RZ, PT ;  /* 0x000000ff1000720c */ /* 0x000fca0003f05270 */
[----:B------:R-:W-:Y:S04]  /*0590*/  @!P6 LDS R13, [R4+-0x4] ;  /* 0xfffffc00040de984 */ /* 0x000fe80000000800 */
[----:B------:R-:W0:Y:S02]  /*05a0*/  @!P6 LDS R14, [R4+0x3fc] ;  /* 0x0003fc00040ee984 */ /* 0x000e240000000800 */
[----:B0-----:R-:W-:Y:S02]  /*05b0*/  @!P6 FADD R13, R13, R14 ;  /* 0x0000000e0d0de221 */ /* 0x001fe40000000000 */
[----:B------:R-:W-:Y:S04]  /*05c0*/  @!P6 STS [R4+-0x4], R14 ;  /* 0xfffffc0e0400e388 */ /* 0x000fe80000000800 */
[----:B------:R-:W-:Y:S01]  /*05d0*/  @!P6 STS [R4+0x3fc], R13 ;  /* 0x0003fc0d0400e388 */ /* 0x000fe20000000800 */
[----:B------:R-:W-:Y:S01]  /*05e0*/  BAR.SYNC.DEFER_BLOCKING 0x0 ;  /* 0x0000000000007b1d */ /* 0x000fe20000010000 */
[----:B------:R-:W-:-:S05]  /*05f0*/  ISETP.GT.U32.AND P6, PT, R0, 0x1ff, PT ;  /* 0x000001ff0000780c */ /* 0x000fca0003fc4070 */
        /* <DEDUP_REMOVED lines=12> */
[----:B------:R-:W-:Y:S06]  /*06c0*/  BAR.SYNC.DEFER_BLOCKING 0x0 ;  /* 0x0000000000007b1d */ /* 0x000fec0000010000 */
[----:B------:R-:W-:Y:S04]  /*06d0*/  @!P3 LDS R4, [R9+-0x4] ;  /* 0xfffffc000904b984 */ /* 0x000fe80000000800 */
[----:B------:R-:W0:Y:S02]  /*06e0*/  @!P3 LDS R12, [R9+0x7c] ;  /* 0x00007c00090cb984 */ /* 0x000e240000000800 */
[----:B0-----:R-:W-:-:S02]  /*06f0*/  @!P3 FADD R4, R4, R12 ;  /* 0x0000000c0404b221 */ /* 0x001fc40000000000 */
        /* <DEDUP_REMOVED lines=27> */
[----:B------:R-:W-:Y:S04]  /*08b0*/  @!P6 LDS R7, [R2] ;  /* 0x000000000207e984 */ /* 0x000fe80000000800 */
[----:B------:R-:W0:Y:S02]  /*08c0*/  @!P6 LDS R10, [R2+0x4] ;  /* 0x00000400020ae984 */ /* 0x000e240000000800 */
[----:B0-----:R-:W-:-:S02]  /*08d0*/  @!P6 FADD R9, R7, R10 ;  /* 0x0000000a0709e221 */ /* 0x001fc40000000000 */
[----:B------:R-:W-:Y:S01]  /*08e0*/  @!P6 STS [R2], R10 ;  /* 0x0000000a0200e388 */ /* 0x000fe20000000800 */
[----:B------:R-:W0:Y:S03]  /*08f0*/  LDC.64 R6, c[0x0][0x388] ;  /* 0x0000e200ff067b82 */ /* 0x000e260000000a00 */
[----:B------:R-:W-:Y:S05]  /*0900*/  @!P6 STS [R2+0x4], R9 ;  /* 0x000004090200e388 */ /* 0x000fea0000000800 */
[----:B------:R-:W-:Y:S01]  /*0910*/  BAR.SYNC.DEFER_BLOCKING 0x0 ;  /* 0x0000000000007b1d */ /* 0x000fe20000010000 */
[----:B0-----:R-:W-:-:S05]  /*0920*/  IMAD.WIDE.U32 R4, R0, 0x4, R6 ;  /* 0x0000000400047825 */ /* 0x001fca00078e0006 */
[----:B------:R-:W0:Y:S04]  /*0930*/  LDS R11, [R3] ;  /* 0x00000000030b7984 */ /* 0x000e280000000800 */
[----:B------:R-:W1:Y:S04]  /*0940*/  LDS R13, [R3+0x800] ;  /* 0x00080000030d7984 */ /* 0x000e680000000800 */
[----:B0-----:R-:W-:Y:S04]  /*0950*/  STG.E desc[UR6][R4.64], R11 ;  /* 0x0000000b04007986 */ /* 0x001fe8000c101906 */
[----:B-1----:R-:W-:Y:S01]  /*0960*/  STG.E desc[UR6][R4.64+0x800], R13 ;  /* 0x0008000d04007986 */ /* 0x002fe2000c101906 */
[----:B------:R-:W-:Y:S05]  /*0970*/  EXIT ;  /* 0x000000000000794d */ /* 0x000fea0003800000 */
.L_x_0:
[----:B------:R-:W-:-:S00]  /*0980*/  BRA `(.L_x_0) ;  /* 0xfffffffc00fc7947 */ /* 0x000fc0000383ffff */
[----:B------:R-:W-:-:S00]  /*0990*/  NOP ;  /* 0x0000000000007918 */ /* 0x000fc00000000000 */
        /* <DEDUP_REMOVED lines=14> */
.L_x_2:


//--------------------- .text._Z5scan1PfS_        --------------------------
	.section	.text._Z5scan1PfS_,"ax",@progbits
	.align	128
        .global         _Z5scan1PfS_
        .type           _Z5scan1PfS_,@function
        .size           _Z5scan1PfS_,(.L_x_3 - _Z5scan1PfS_)
        .other          _Z5scan1PfS_,@"STO_CUDA_ENTRY STV_DEFAULT"
_Z5scan1PfS_:
.text._Z5scan1PfS_:
        /* <DEDUP_REMOVED lines=8> */
[C---:B------:R-:W-:Y:S01]  /*0080*/  VIADD R3, R0.reuse, 0x4 ;  /* 0x0000000400037836 */ /* 0x040fe20000000000 */
[----:B------:R-:W-:Y:S01]  /*0090*/  UMOV UR4, 0x400 ;  /* 0x0000040000047882 */ /* 0x000fe20000000000 */
[C---:B------:R-:W-:Y:S01]  /*00a0*/  IMAD.SHL.U32 R10, R0.reuse, 0x2, RZ ;  /* 0x00000002000a7824 */ /* 0x040fe200078e00ff */
[----:B------:R-:W-:Y:S01]  /*00b0*/  ISETP.GT.U32.AND P0, PT, R0, 0x1ff, PT ;  /* 0x000001ff0000780c */ /* 0x000fe20003f04070 */
[--C-:B------:R-:W-:Y:S01]  /*00c0*/  IMAD.IADD R11, R3, 0x1, R0.reuse ;  /* 0x00000001030b7824 */ /* 0x100fe200078e0200 */
[----:B------:R-:W-:Y:S01]  /*00d0*/  SHF.R.U32.HI R7, RZ, R3, R0 ;  /* 0x00000003ff077219 */ /* 0x000fe20000011600 */
[----:B------:R-:W-:Y:S01]  /*00e0*/  VIADD R2, R10, 0x1 ;  /* 0x000000010a027836 */ /* 0x000fe20000000000 */
[----:B------:R-:W-:Y:S01]  /*00f0*/  ISETP.GT.U32.AND P1, PT, R0, 0xff, PT ;  /* 0x000000ff0000780c */ /* 0x000fe20003f24070 */
[C---:B------:R-:W-:Y:S01]  /*0100*/  VIADD R13, R10.reuse, 0x5 ;  /* 0x000000050a0d7836 */ /* 0x040fe20000000000 */
[----:B------:R-:W-:Y:S01]  /*0110*/  LEA.HI R3, R7, R0, RZ, 0x1c ;  /* 0x0000000007037211 */ /* 0x000fe200078fe0ff */
[----:B------:R-:W-:Y:S01]  /*0120*/  VIADD R7, R10, 0x2 ;  /* 0x000000020a077836 */ /* 0x000fe20000000000 */
[----:B------:R-:W-:-:S02]  /*0130*/  SHF.R.U32.HI R11, RZ, R11, R10 ;  /* 0x0000000bff0b7219 */ /* 0x000fc4000001160a */
[----:B------:R-:W-:Y:S02]  /*0140*/  SHF.R.U32.HI R13, RZ, R13, R2 ;  /* 0x0000000dff0d7219 */ /* 0x000fe40000011602 */
[-C--:B0-----:R-:W-:Y:S02]  /*0150*/  LEA.HI R5, R11, R10.reuse, RZ, 0x1c ;  /* 0x0000000a0b057211 */ /* 0x081fe400078fe0ff */
[----:B------:R-:W-:Y:S01]  /*0160*/  LEA.HI R6, R13, R10, RZ, 0x1c ;  /* 0x0000000a0d067211 */ /* 0x000fe200078fe0ff */
[----:B------:R-:W-:Y:S01]  /*0170*/  IMAD.SHL.U32 R13, R2, 0x2, RZ ;  /* 0x00000002020d7824 */ /* 0x000fe200078e00ff */
[C---:B------:R-:W-:Y:S02]  /*0180*/  ISETP.GT.U32.AND P2, PT, R0.reuse, 0x7f, PT ;  /* 0x0000007f0000780c */ /* 0x040fe40003f44070 */
[C---:B------:R-:W-:Y:S01]  /*0190*/  ISETP.GT.U32.AND P3, PT, R0.reuse, 0x3f, PT ;  /* 0x0000003f0000780c */ /* 0x040fe20003f64070 */
[C---:B------:R-:W-:Y:S01]  /*01a0*/  VIADD R15, R13.reuse, 0x1 ;  /* 0x000000010d0f7836 */ /* 0x040fe20000000000 */
[----:B-1----:R-:W-:Y:S01]  /*01b0*/  ULEA UR4, UR5, UR4, 0x18 ;  /* 0x0000000405047291 */ /* 0x002fe2000f8ec0ff */
[C---:B------:R-:W-:Y:S01]  /*01c0*/  VIADD R18, R13.reuse, 0x5 ;  /* 0x000000050d127836 */ /* 0x040fe20000000000 */
[C---:B------:R-:W-:Y:S01]  /*01d0*/  IADD3 R14, PT, PT, R13.reuse, -0x1, RZ ;  /* 0xffffffff0d0e7810 */ /* 0x040fe20007ffe0ff */
[----:B------:R-:W-:Y:S01]  /*01e0*/  VIADD R16, R13, 0x3 ;  /* 0x000000030d107836 */ /* 0x000fe20000000000 */
[----:B------:R-:W-:-:S02]  /*01f0*/  ISETP.GT.U32.AND P4, PT, R0, 0x1f, PT ;  /* 0x0000001f0000780c */ /* 0x000fc40003f84070 */
[----:B------:R-:W-:Y:S02]  /*0200*/  LEA R3, R3, UR4, 0x2 ;  /* 0x0000000403037c11 */ /* 0x000fe4000f8e10ff */
[----:B------:R-:W-:Y:S02]  /*0210*/  LEA R4, R0, UR4, 0x2 ;  /* 0x0000000400047c11 */ /* 0x000fe4000f8e10ff */
[----:B------:R-:W-:Y:S02]  /*0220*/  LEA R5, R5, UR4, 0x2 ;  /* 0x0000000405057c11 */ /* 0x000fe4000f8e10ff */
[----:B------:R-:W-:Y:S02]  /*0230*/  LEA R6, R6, UR4, 0x2 ;  /* 0x0000000406067c11 */ /* 0x000fe4000f8e10ff */
[----:B------:R-:W-:Y:S02]  /*0240*/  SHF.R.U32.HI R15, RZ, R18, R15 ;  /* 0x00000012ff0f7219 */ /* 0x000fe4000001160f */
[--C-:B------:R-:W-:Y:S01]  /*0250*/  SHF.R.U32.HI R10, RZ, R16, R14.reuse ;  /* 0x00000010ff0a7219 */ /* 0x100fe2000001160e */
[----:B------:R-:W-:-:S03]  /*0260*/  IMAD.IADD R14, R13, 0x1, R14 ;  /* 0x000000010d0e7824 */ /* 0x000fc600078e020e */
[----:B------:R-:W-:Y:S02]  /*0270*/  LEA.HI R10, R10, R13, RZ, 0x1c ;  /* 0x0000000d0a0a7211 */ /* 0x000fe400078fe0ff */
[----:B------:R-:W-:-:S04]  /*0280*/  IADD3 R13, PT, PT, R13, R16, RZ ;  /* 0x000000100d0d7210 */ /* 0x000fc80007ffe0ff */
[----:B------:R-:W-:Y:S01]  /*0290*/  SHF.R.U32.HI R13, RZ, R13, R14 ;  /* 0x0000000dff0d7219 */ /* 0x000fe2000001160e */
[----:B--2---:R0:W-:Y:S04]  /*02a0*/  STS [R3], R8 ;  /* 0x0000000803007388 */ /* 0x0041e80000000800 */
[----:B---3--:R1:W-:Y:S01]  /*02b0*/  STS [R4+0x800], R9 ;  /* 0x0008000904007388 */ /* 0x0083e20000000800 */
[----:B------:R-:W-:Y:S01]  /*02c0*/  BAR.SYNC.DEFER_BLOCKING 0x0 ;  /* 0x0000000000007b1d */ /* 0x000fe20000010000 */
[C---:B0-----:R-:W-:Y:S01]  /*02d0*/  IMAD.SHL.U32 R8, R7.reuse, 0x2, RZ ;  /* 0x0000000207087824 */ /* 0x041fe200078e00ff */
[----:B------:R-:W-:-:S04]  /*02e0*/  LEA R7, R7, UR4, 0x4 ;  /* 0x0000000407077c11 */ /* 0x000fc8000f8e20ff */
[----:B-1----:R-:W-:Y:S02]  /*02f0*/  LEA.HI R9, R15, R8, RZ, 0x1c ;  /* 0x000000080f097211 */ /* 0x002fe400078fe0ff */
[----:B------:R-:W-:Y:S02]  /*0300*/  LEA R8, R10, UR4, 0x2 ;  /* 0x000000040a087c11 */ /* 0x000fe4000f8e10ff */
[----:B------:R-:W-:Y:S01]  /*0310*/  LEA R9, R9, UR4, 0x2 ;  /* 0x0000000409097c11 */ /* 0x000fe2000f8e10ff */
[----:B------:R-:W-:Y:S04]  /*0320*/  @!P0 LDS R11, [R5] ;  /* 0x00000000050b8984 */ /* 0x000fe80000000800 */
[----:B------:R-:W0:Y:S02]  /*0330*/  @!P0 LDS R12, [R6+0x4] ;  /* 0x00000400060c8984 */ /* 0x000e240000000800 */
[----:B0-----:R-:W-:Y:S01]  /*0340*/  @!P0 FADD R11, R11, R12 ;  /* 0x0000000c0b0b8221 */ /* 0x001fe20000000000 */
[----:B------:R-:W-:-:S04]  /*0350*/  IMAD.SHL.U32 R12, R2, 0x4, RZ ;  /* 0x00000004020c7824 */ /* 0x000fc800078e00ff */
[----:B------:R-:W-:Y:S01]  /*0360*/  @!P0 STS [R6+0x4], R11 ;  /* 0x0000040b06008388 */ /* 0x000fe20000000800 */
[----:B------:R-:W-:Y:S01]  /*0370*/  LEA.HI R13, R13, R12, RZ, 0x1c ;  /* 0x0000000c0d0d7211 */ /* 0x000fe200078fe0ff */
[----:B------:R-:W-:Y:S06]  /*0380*/  BAR.SYNC.DEFER_BLOCKING 0x0 ;  /* 0x0000000000007b1d */ /* 0x000fec0000010000 */
[----:B------:R-:W-:Y:S04]  /*0390*/  @!P1 LDS R10, [R8+-0x4] ;  /* 0xfffffc00080a9984 */ /* 0x000fe80000000800 */
[----:B------:R-:W0:Y:S02]  /*03a0*/  @!P1 LDS R15, [R9+-0x4] ;  /* 0xfffffc00090f9984 */ /* 0x000e240000000800 */
[----:B0-----:R-:W-:Y:S01]  /*03b0*/  @!P1 FADD R12, R10, R15 ;  /* 0x0000000f0a0c9221 */ /* 0x001fe20000000000 */
[----:B------:R-:W-:-:S04]  /*03c0*/  LEA R10, R13, UR4, 0x2 ;  /* 0x000000040d0a7c11 */ /* 0x000fc8000f8e10ff */
[----:B------:R-:W-:Y:S01]  /*03d0*/  @!P1 STS [R9+-0x4], R12 ;  /* 0xfffffc0c09009388 */ /* 0x000fe20000000800 */
[----:B------:R-:W-:Y:S06]  /*03e0*/  BAR.SYNC.DEFER_BLOCKING 0x0 ;  /* 0x0000000000007b1d */ /* 0x000fec0000010000 */
[----:B------:R-:W-:Y:S04]  /*03f0*/  @!P2 LDS R11, [R10+-0x4] ;  /* 0xfffffc000a0ba984 */ /* 0x000fe80000000800 */
[----:B------:R-:W0:Y:S02]  /*0400*/  @!P2 LDS R14, [R7+-0x4] ;  /* 0xfffffc00070ea984 */ /* 0x000e240000000800 */
[----:B0-----:R-:W-:Y:S01]  /*0410*/  @!P2 FADD R14, R11, R14 ;  /* 0x0000000e0b0ea221 */ /* 0x001fe20000000000 */
[----:B------:R-:W-:-:S04]  /*0420*/  LEA R11, R2, UR4, 0x5 ;  /* 0x00000004020b7c11 */ /* 0x000fc8000f8e28ff */
[----:B------:R-:W-:Y:S01]  /*0430*/  @!P2 STS [R7+-0x4], R14 ;  /* 0xfffffc0e0700a388 */ /* 0x000fe20000000800 */
[----:B------:R-:W-:Y:S01]  /*0440*/  IMAD R2, R2, 0x20, R11 ;  /* 0x0000002002027824 */ /* 0x000fe200078e020b */
        /* <DEDUP_REMOVED lines=10> */
[----:B------:R-:W-:Y:S08]  /*04f0*/  BAR.SYNC.DEFER_BLOCKING 0x0 ;  /* 0x0000000000007b1d */ /* 0x000ff00000010000 */
        /* <DEDUP_REMOVED lines=23> */
[----:B------:R-:W0:Y:S02]  /*0670*/  @!P2 LDS R17, [R7+-0x4] ;  /* 0xfffffc000711a984 */ /* 0x000e240000000800 */
[----:B0-----:R-:W-:-:S02]  /*0680*/  @!P2 FADD R16, R16, R17 ;  /* 0x000000111010a221 */ /* 0x001fc40000000000 */
[----:B------:R-:W-:Y:S04]  /*0690*/  @!P2 STS [R10+-0x4], R17 ;  /* 0xfffffc110a00a388 */ /* 0x000fe80000000800 */
[----:B------:R-:W-:Y:S01]  /*06a0*/  @!P2 STS [R7+-0x4], R16 ;  /* 0xfffffc100700a388 */ /* 0x000fe20000000800 */
[----:B------:R-:W-:Y:S06]  /*06b0*/  BAR.SYNC.DEFER_BLOCKING 0x0 ;  /* 0x0000000000007b1d */ /* 0x000fec0000010000 */
[----:B------:R-:W-:Y:S04]  /*06c0*/  @!P1 LDS R2, [R8+-0x4] ;  /* 0xfffffc0008029984 */ /* 0x000fe80000000800 */
[----:B------:R-:W0:Y:S02]  /*06d0*/  @!P1 LDS R13, [R9+-0x4] ;  /* 0xfffffc00090d9984 */ /* 0x000e240000000800 */
[----:B0-----:R-:W-:-:S02]  /*06e0*/  @!P1 FADD R2, R2, R13 ;  /* 0x0000000d02029221 */ /* 0x001fc40000000000 */
[----:B------:R-:W-:Y:S04]  /*06f0*/  @!P1 STS [R8+-0x4], R13 ;  /* 0xfffffc0d08009388 */ /* 0x000fe80000000800 */
[----:B------:R-:W-:Y:S01]  /*0700*/  @!P1 STS [R9+-0x4], R2 ;  /* 0xfffffc0209009388 */ /* 0x000fe20000000800 */
        /* <DEDUP_REMOVED lines=14> */
.L_x_1:
        /* <DEDUP_REMOVED lines=9> */
.L_x_3:


//--------------------- .nv.shared._Z5scan2PfS_   --------------------------
	.section	.nv.shared._Z5scan2PfS_,"aw",@nobits
	.sectionflags	@""
	.align	4
.nv.shared._Z5scan2PfS_:
	.zero		5120


//--------------------- .nv.shared.reserved.0     --------------------------
	.section	.nv.shared.reserved.0,"aw",@nobits
	.weak		__nv_reservedSMEM_offset_0_alias
	.size		__nv_reservedSMEM_offset_0_alias, 0, 64
	.other		__nv_reservedSMEM_offset_0_alias,@"STO_CUDA_RESERVED_SHARED STV_DEFAULT"
__nv_reservedSMEM_offset_0_alias:
	.zero		0
	.zero		64


//--------------------- .nv.shared._Z5scan1PfS_   --------------------------
	.section	.nv.shared._Z5scan1PfS_,"aw",@nobits
	.sectionflags	@""
	.align	4
.nv.shared._Z5scan1PfS_:
	.zero		5120


//--------------------- .nv.constant0._Z5scan2PfS_ --------------------------
	.section	.nv.constant0._Z5scan2PfS_,"a",@progbits
	.sectionflags	@""
	.align	4
.nv.constant0._Z5scan2PfS_:
	.zero		912


//--------------------- .nv.constant0._Z5scan1PfS_ --------------------------
	.section	.nv.constant0._Z5scan1PfS_,"a",@progbits
	.sectionflags	@""
	.align	4
.nv.constant0._Z5scan1PfS_:
	.zero		912


//--------------------- SYMBOLS --------------------------

	.type		.nv.reservedSmem.offset0,@object
	.size		.nv.reservedSmem.offset0,0x4
	.type		.nv.reservedSmem.cap,@object
	.size		.nv.reservedSmem.cap,0x4
